//
// Generated by NVIDIA NVVM Compiler
//
// Compiler Build ID: CL-36424714
// Cuda compilation tools, release 13.0, V13.0.88
// Based on NVVM 20.0.0
//

.version 9.0
.target sm_100
.address_size 64

	// .globl	_Z8call_minPiPK5Real3PS0_

.visible .entry _Z8call_minPiPK5Real3PS0_(
	.param .u64 .ptr .align 1 _Z8call_minPiPK5Real3PS0__param_0,
	.param .u64 .ptr .align 1 _Z8call_minPiPK5Real3PS0__param_1,
	.param .u64 .ptr .align 1 _Z8call_minPiPK5Real3PS0__param_2
)
{
	.reg .b32 	%r<3>;
	.reg .b64 	%rd<12>;
	.reg .b64 	%fd<7>;

	ld.param.u64 	%rd1, [_Z8call_minPiPK5Real3PS0__param_0];
	ld.param.u64 	%rd2, [_Z8call_minPiPK5Real3PS0__param_1];
	ld.param.u64 	%rd3, [_Z8call_minPiPK5Real3PS0__param_2];
	cvta.to.global.u64 	%rd4, %rd3;
	cvta.to.global.u64 	%rd5, %rd2;
	cvta.to.global.u64 	%rd6, %rd1;
	mov.u32 	%r1, %tid.x;
	mul.wide.u32 	%rd7, %r1, 4;
	add.s64 	%rd8, %rd6, %rd7;
	ld.global.u32 	%r2, [%rd8];
	mul.wide.s32 	%rd9, %r2, 24;
	add.s64 	%rd10, %rd5, %rd9;
	add.s64 	%rd11, %rd4, %rd9;
	ld.global.f64 	%fd1, [%rd10];
	ld.global.f64 	%fd2, [%rd10+8];
	ld.global.f64 	%fd3, [%rd10+16];
	st.global.f64 	[%rd11+-24], %fd1;
	st.global.f64 	[%rd11+-16], %fd2;
	st.global.f64 	[%rd11+-8], %fd3;
	ld.global.f64 	%fd4, [%rd10+24];
	ld.global.f64 	%fd5, [%rd10+32];
	ld.global.f64 	%fd6, [%rd10+40];
	st.global.f64 	[%rd11], %fd4;
	st.global.f64 	[%rd11+8], %fd5;
	st.global.f64 	[%rd11+16], %fd6;
	ret;

}


// ===== COMPILED SASS (sm_100) =====

	.target	sm_100

	.elftype	@"ET_EXEC"


//--------------------- .note.nv.tkinfo           --------------------------
	.section	.note.nv.tkinfo,"",@"SHT_NOTE"
	.sectionflags	@"SHF_NOTE_NV_TKINFO"
	.tkinfo
        /*0018*/ 	.word	0x00000002
        /*0030*/ 	.string	""
        /*0030*/ 	.string	"ptxas"
        /*0030*/ 	.string	"Cuda compilation tools, release 13.0, V13.0.88"
        /*0030*/ 	.string	"Build cuda_13.0.r13.0/compiler.36424714_0"
        /*0030*/ 	.string	"-arch sm_100 -m 64 "



//--------------------- .note.nv.cuinfo           --------------------------
	.section	.note.nv.cuinfo,"",@"SHT_NOTE"
	.sectionflags	@"SHF_NOTE_NV_CUINFO"
        /*0018*/ 	.short	0x0002
        /*001a*/ 	.short	0x0064
        /*001c*/ 	.short	0x0082
	.zero		2


//--------------------- .nv.info                  --------------------------
	.section	.nv.info,"",@"SHT_CUDA_INFO"
	.align	4


	//----- nvinfo : EIATTR_REGCOUNT
	.align		4
        /*0000*/ 	.byte	0x04, 0x2f
        /*0002*/ 	.short	(.L_1 - .L_0)
	.align		4
.L_0:
        /*0004*/ 	.word	index@(_Z8call_minPiPK5Real3PS0_)
        /*0008*/ 	.word	0x00000014


	//----- nvinfo : EIATTR_FRAME_SIZE
	.align		4
.L_1:
        /*000c*/ 	.byte	0x04, 0x11
        /*000e*/ 	.short	(.L_3 - .L_2)
	.align		4
.L_2:
        /*0010*/ 	.word	index@(_Z8call_minPiPK5Real3PS0_)
        /*0014*/ 	.word	0x00000000


	//----- nvinfo : EIATTR_MIN_STACK_SIZE
	.align		4
.L_3:
        /*0018*/ 	.byte	0x04, 0x12
        /*001a*/ 	.short	(.L_5 - .L_4)
	.align		4
.L_4:
        /*001c*/ 	.word	index@(_Z8call_minPiPK5Real3PS0_)
        /*0020*/ 	.word	0x00000000
.L_5:


//--------------------- .nv.compat                --------------------------
	.section	.nv.compat,"",@"SHT_CUDA_COMPAT_INFO"
	.align	4
        /*0000*/ 	.byte	0x02, 0x09, 0x00, 0x00, 0x02, 0x02, 0x01, 0x00, 0x02, 0x05, 0x05, 0x00, 0x03, 0x07, 0x01, 0x01
        /*0010*/ 	.byte	0x02, 0x03, 0x00, 0x00, 0x02, 0x06, 0x01, 0x00, 0x04, 0x0b, 0x08, 0x00, 0x09, 0x00, 0x00, 0x00
        /*0020*/ 	.byte	0x00, 0x00, 0x00, 0x00


//--------------------- .nv.info._Z8call_minPiPK5Real3PS0_ --------------------------
	.section	.nv.info._Z8call_minPiPK5Real3PS0_,"",@"SHT_CUDA_INFO"
	.sectionflags	@""
	.align	4


	//----- nvinfo : EIATTR_CUDA_API_VERSION
	.align		4
        /*0000*/ 	.byte	0x04, 0x37
        /*0002*/ 	.short	(.L_7 - .L_6)
.L_6:
        /*0004*/ 	.word	0x00000082


	//----- nvinfo : EIATTR_KPARAM_INFO
	.align		4
.L_7:
        /*0008*/ 	.byte	0x04, 0x17
        /*000a*/ 	.short	(.L_9 - .L_8)
.L_8:
        /*000c*/ 	.word	0x00000000
        /*0010*/ 	.short	0x0002
        /*0012*/ 	.short	0x0010
        /*0014*/ 	.byte	0x00, 0xf5, 0x21, 0x00


	//----- nvinfo : EIATTR_KPARAM_INFO
	.align		4
.L_9:
        /*0018*/ 	.byte	0x04, 0x17
        /*001a*/ 	.short	(.L_11 - .L_10)
.L_10:
        /*001c*/ 	.word	0x00000000
        /*0020*/ 	.short	0x0001
        /*0022*/ 	.short	0x0008
        /*0024*/ 	.byte	0x00, 0xf5, 0x21, 0x00


	//----- nvinfo : EIATTR_KPARAM_INFO
	.align		4
.L_11:
        /*0028*/ 	.byte	0x04, 0x17
        /*002a*/ 	.short	(.L_13 - .L_12)
.L_12:
        /*002c*/ 	.word	0x00000000
        /*0030*/ 	.short	0x0000
        /*0032*/ 	.short	0x0000
        /*0034*/ 	.byte	0x00, 0xf5, 0x21, 0x00


	//----- nvinfo : EIATTR_SPARSE_MMA_MASK
	.align		4
.L_13:
        /*0038*/ 	.byte	0x03, 0x50
        /*003a*/ 	.short	0x0000


	//----- nvinfo : EIATTR_MAXREG_COUNT
	.align		4
        /*003c*/ 	.byte	0x03, 0x1b
        /*003e*/ 	.short	0x00ff


	//----- nvinfo : EIATTR_MERCURY_ISA_VERSION
	.align		4
        /*0040*/ 	.byte	0x03, 0x5f
        /*0042*/ 	.short	0x0101


	//----- nvinfo : EIATTR_VRC_CTA_INIT_COUNT
	.align		4
        /*0044*/ 	.byte	0x02, 0x4a
	.zero		1
	.zero		1


	//----- nvinfo : EIATTR_EXIT_INSTR_OFFSETS
	.align		4
        /*0048*/ 	.byte	0x04, 0x1c
        /*004a*/ 	.short	(.L_15 - .L_14)


	//   ....[0]....
.L_14:
        /*004c*/ 	.word	0x00000160


	//----- nvinfo : EIATTR_CBANK_PARAM_SIZE
	.align		4
.L_15:
        /*0050*/ 	.byte	0x03, 0x19
        /*0052*/ 	.short	0x0018


	//----- nvinfo : EIATTR_PARAM_CBANK
	.align		4
        /*0054*/ 	.byte	0x04, 0x0a
        /*0056*/ 	.short	(.L_17 - .L_16)
	.align		4
.L_16:
        /*0058*/ 	.word	index@(.nv.constant0._Z8call_minPiPK5Real3PS0_)
        /*005c*/ 	.short	0x0380
        /*005e*/ 	.short	0x0018


	//----- nvinfo : EIATTR_SW_WAR
	.align		4
.L_17:
        /*0060*/ 	.byte	0x04, 0x36
        /*0062*/ 	.short	(.L_19 - .L_18)
.L_18:
        /*0064*/ 	.word	0x00000008
.L_19:


//--------------------- .nv.callgraph             --------------------------
	.section	.nv.callgraph,"",@"SHT_CUDA_CALLGRAPH"
	.align	4
	.sectionentsize	8
	.align		4
        /*0000*/ 	.word	0x00000000
	.align		4
        /*0004*/ 	.word	0xffffffff
	.align		4
        /*0008*/ 	.word	0x00000000
	.align		4
        /*000c*/ 	.word	0xfffffffe
	.align		4
        /*0010*/ 	.word	0x00000000
	.align		4
        /*0014*/ 	.word	0xfffffffd
	.align		4
        /*0018*/ 	.word	0x00000000
	.align		4
        /*001c*/ 	.word	0xfffffffc


//--------------------- .text._Z8call_minPiPK5Real3PS0_ --------------------------
	.section	.text._Z8call_minPiPK5Real3PS0_,"ax",@progbits
	.align	128
        .global         _Z8call_minPiPK5Real3PS0_
        .type           _Z8call_minPiPK5Real3PS0_,@function
        .size           _Z8call_minPiPK5Real3PS0_,(.L_x_1 - _Z8call_minPiPK5Real3PS0_)
        .other          _Z8call_minPiPK5Real3PS0_,@"STO_CUDA_ENTRY STV_DEFAULT"
_Z8call_minPiPK5Real3PS0_:
.text._Z8call_minPiPK5Real3PS0_:
[----:B------:R-:W-:Y:S01]  /*0000*/  LDC R1, c[0x0][0x37c] ;  /* 0x0000df00ff017b82 */ /* 0x000fe20000000800 */
[----:B------:R-:W0:Y:S07]  /*0010*/  S2R R5, SR_TID.X ;  /* 0x0000000000057919 */ /* 0x000e2e0000002100 */
[----:B------:R-:W0:Y:S01]  /*0020*/  LDC.64 R2, c[0x0][0x380] ;  /* 0x0000e000ff027b82 */ /* 0x000e220000000a00 */
[----:B------:R-:W1:Y:S07]  /*0030*/  LDCU.64 UR4, c[0x0][0x358] ;  /* 0x00006b00ff0477ac */ /* 0x000e6e0008000a00 */
[----:B------:R-:W2:Y:S01]  /*0040*/  LDC.64 R6, c[0x0][0x390] ;  /* 0x0000e400ff067b82 */ /* 0x000ea20000000a00 */
[----:B0-----:R-:W-:-:S07]  /*0050*/  IMAD.WIDE.U32 R2, R5, 0x4, R2 ;  /* 0x0000000405027825 */ /* 0x001fce00078e0002 */
[----:B------:R-:W0:Y:S01]  /*0060*/  LDC.64 R4, c[0x0][0x388] ;  /* 0x0000e200ff047b82 */ /* 0x000e220000000a00 */
[----:B-1----:R-:W0:Y:S02]  /*0070*/  LDG.E R3, desc[UR4][R2.64] ;  /* 0x0000000402037981 */ /* 0x002e24000c1e1900 */
[----:B0-----:R-:W-:-:S05]  /*0080*/  IMAD.WIDE R4, R3, 0x18, R4 ;  /* 0x0000001803047825 */ /* 0x001fca00078e0204 */
[----:B------:R-:W3:Y:S04]  /*0090*/  LDG.E.64 R8, desc[UR4][R4.64] ;  /* 0x0000000404087981 */ /* 0x000ee8000c1e1b00 */
[----:B------:R-:W4:Y:S04]  /*00a0*/  LDG.E.64 R10, desc[UR4][R4.64+0x8] ;  /* 0x00000804040a7981 */ /* 0x000f28000c1e1b00 */
[----:B------:R-:W5:Y:S01]  /*00b0*/  LDG.E.64 R12, desc[UR4][R4.64+0x10] ;  /* 0x00001004040c7981 */ /* 0x000f62000c1e1b00 */
[----:B--2---:R-:W-:-:S05]  /*00c0*/  IMAD.WIDE R6, R3, 0x18, R6 ;  /* 0x0000001803067825 */ /* 0x004fca00078e0206 */
[----:B---3--:R-:W-:Y:S04]  /*00d0*/  STG.E.64 desc[UR4][R6.64+-0x18], R8 ;  /* 0xffffe80806007986 */ /* 0x008fe8000c101b04 */
[----:B----4-:R-:W-:Y:S04]  /*00e0*/  STG.E.64 desc[UR4][R6.64+-0x10], R10 ;  /* 0xfffff00a06007986 */ /* 0x010fe8000c101b04 */
[----:B-----5:R-:W-:Y:S04]  /*00f0*/  STG.E.64 desc[UR4][R6.64+-0x8], R12 ;  /* 0xfffff80c06007986 */ /* 0x020fe8000c101b04 */
[----:B------:R-:W2:Y:S04]  /*0100*/  LDG.E.64 R2, desc[UR4][R4.64+0x18] ;  /* 0x0000180404027981 */ /* 0x000ea8000c1e1b00 */
[----:B------:R-:W3:Y:S04]  /*0110*/  LDG.E.64 R14, desc[UR4][R4.64+0x20] ;  /* 0x00002004040e7981 */ /* 0x000ee8000c1e1b00 */
[----:B------:R-:W4:Y:S04]  /*0120*/  LDG.E.64 R16, desc[UR4][R4.64+0x28] ;  /* 0x0000280404107981 */ /* 0x000f28000c1e1b00 */
[----:B--2---:R-:W-:Y:S04]  /*0130*/  STG.E.64 desc[UR4][R6.64], R2 ;  /* 0x0000000206007986 */ /* 0x004fe8000c101b04 */
[----:B---3--:R-:W-:Y:S04]  /*0140*/  STG.E.64 desc[UR4][R6.64+0x8], R14 ;  /* 0x0000080e06007986 */ /* 0x008fe8000c101b04 */
[----:B----4-:R-:W-:Y:S01]  /*0150*/  STG.E.64 desc[UR4][R6.64+0x10], R16 ;  /* 0x0000101006007986 */ /* 0x010fe2000c101b04 */
[----:B------:R-:W-:Y:S05]  /*0160*/  EXIT ;  /* 0x000000000000794d */ /* 0x000fea0003800000 */
.L_x_0:
[----:B------:R-:W-:-:S00]  /*0170*/  BRA `(.L_x_0) ;  /* 0xfffffffc00fc7947 */ /* 0x000fc0000383ffff */
[----:B------:R-:W-:-:S00]  /*0180*/  NOP ;  /* 0x0000000000007918 */ /* 0x000fc00000000000 */
[----:B------:R-:W-:-:S00]  /*0190*/  NOP ;  /* 0x0000000000007918 */ /* 0x000fc00000000000 */
[----:B------:R-:W-:-:S00]  /*01a0*/  NOP ;  /* 0x0000000000007918 */ /* 0x000fc00000000000 */
[----:B------:R-:W-:-:S00]  /*01b0*/  NOP ;  /* 0x0000000000007918 */ /* 0x000fc00000000000 */
[----:B------:R-:W-:-:S00]  /*01c0*/  NOP ;  /* 0x0000000000007918 */ /* 0x000fc00000000000 */
[----:B------:R-:W-:-:S00]  /*01d0*/  NOP ;  /* 0x0000000000007918 */ /* 0x000fc00000000000 */
[----:B------:R-:W-:-:S00]  /*01e0*/  NOP ;  /* 0x0000000000007918 */ /* 0x000fc00000000000 */
[----:B------:R-:W-:-:S00]  /*01f0*/  NOP ;  /* 0x0000000000007918 */ /* 0x000fc00000000000 */
.L_x_1:


//--------------------- .nv.shared.reserved.0     --------------------------
	.section	.nv.shared.reserved.0,"aw",@nobits
	.weak		__nv_reservedSMEM_offset_0_alias
	.size		__nv_reservedSMEM_offset_0_alias, 0, 64
	.other		__nv_reservedSMEM_offset_0_alias,@"STO_CUDA_RESERVED_SHARED STV_DEFAULT"
__nv_reservedSMEM_offset_0_alias:
	.zero		0
	.zero		64


//--------------------- .nv.constant0._Z8call_minPiPK5Real3PS0_ --------------------------
	.section	.nv.constant0._Z8call_minPiPK5Real3PS0_,"a",@progbits
	.sectionflags	@""
	.align	4
.nv.constant0._Z8call_minPiPK5Real3PS0_:
	.zero		920


//--------------------- SYMBOLS --------------------------

	.type		.nv.reservedSmem.offset0,@object
	.size		.nv.reservedSmem.offset0,0x4
